	.target	sm_100a

	.elftype	@"ET_EXEC"


//--------------------- .note.nv.tkinfo           --------------------------
	.section	.note.nv.tkinfo,"",@"SHT_NOTE"
	.sectionflags	@"SHF_NOTE_NV_TKINFO"
	.tkinfo
        /*0018*/ 	.word	0x00000002
        /*0030*/ 	.string	""
        /*0030*/ 	.string	"ptxas"
        /*0030*/ 	.string	"Cuda compilation tools, release 13.0, V13.0.88"
        /*0030*/ 	.string	"Build cuda_13.0.r13.0/compiler.36424714_0"
        /*0030*/ 	.string	"-arch sm_100a -m 64 "



//--------------------- .note.nv.cuinfo           --------------------------
	.section	.note.nv.cuinfo,"",@"SHT_NOTE"
	.sectionflags	@"SHF_NOTE_NV_CUINFO"
        /*0018*/ 	.short	0x0002
        /*001a*/ 	.short	0x0064
        /*001c*/ 	.short	0x0082
	.zero		2


//--------------------- .nv.info                  --------------------------
	.section	.nv.info,"",@"SHT_CUDA_INFO"
	.align	4


	//----- nvinfo : EIATTR_REGCOUNT
	.align		4
        /*0000*/ 	.byte	0x04, 0x2f
        /*0002*/ 	.short	(.L_29 - .L_28)
	.align		4
.L_28:
        /*0004*/ 	.word	index@(_Z25fmha_noloop_reduce_kernelI6__halfLi256ELi1024ELi2EEvPvPKvPKii)
        /*0008*/ 	.word	0x00000018


	//----- nvinfo : EIATTR_FRAME_SIZE
	.align		4
.L_29:
        /*000c*/ 	.byte	0x04, 0x11
        /*000e*/ 	.short	(.L_31 - .L_30)
	.align		4
.L_30:
        /*0010*/ 	.word	index@(_Z25fmha_noloop_reduce_kernelI6__halfLi256ELi1024ELi2EEvPvPKvPKii)
        /*0014*/ 	.word	0x00000000


	//----- nvinfo : EIATTR_REGCOUNT
	.align		4
.L_31:
        /*0018*/ 	.byte	0x04, 0x2f
        /*001a*/ 	.short	(.L_33 - .L_32)
	.align		4
.L_32:
        /*001c*/ 	.word	index@(_Z25fmha_noloop_reduce_kernelI6__halfLi256ELi1024ELi3EEvPvPKvPKii)
        /*0020*/ 	.word	0x0000001c


	//----- nvinfo : EIATTR_FRAME_SIZE
	.align		4
.L_33:
        /*0024*/ 	.byte	0x04, 0x11
        /*0026*/ 	.short	(.L_35 - .L_34)
	.align		4
.L_34:
        /*0028*/ 	.word	index@(_Z25fmha_noloop_reduce_kernelI6__halfLi256ELi1024ELi3EEvPvPKvPKii)
        /*002c*/ 	.word	0x00000000


	//----- nvinfo : EIATTR_MIN_STACK_SIZE
	.align		4
.L_35:
        /*0030*/ 	.byte	0x04, 0x12
        /*0032*/ 	.short	(.L_37 - .L_36)
	.align		4
.L_36:
        /*0034*/ 	.word	index@(_Z25fmha_noloop_reduce_kernelI6__halfLi256ELi1024ELi3EEvPvPKvPKii)
        /*0038*/ 	.word	0x00000000


	//----- nvinfo : EIATTR_MIN_STACK_SIZE
	.align		4
.L_37:
        /*003c*/ 	.byte	0x04, 0x12
        /*003e*/ 	.short	(.L_39 - .L_38)
	.align		4
.L_38:
        /*0040*/ 	.word	index@(_Z25fmha_noloop_reduce_kernelI6__halfLi256ELi1024ELi2EEvPvPKvPKii)
        /*0044*/ 	.word	0x00000000
.L_39:


//--------------------- .nv.compat                --------------------------
	.section	.nv.compat,"",@"SHT_CUDA_COMPAT_INFO"
	.align	4
        /*0000*/ 	.byte	0x02, 0x09, 0x01, 0x00, 0x02, 0x02, 0x01, 0x00, 0x02, 0x05, 0x05, 0x00, 0x03, 0x07, 0x01, 0x01
        /*0010*/ 	.byte	0x02, 0x03, 0x00, 0x00, 0x02, 0x06, 0x01, 0x00, 0x04, 0x0b, 0x08, 0x00, 0x09, 0x00, 0x00, 0x00
        /*0020*/ 	.byte	0x00, 0x00, 0x00, 0x00


//--------------------- .nv.info._Z25fmha_noloop_reduce_kernelI6__halfLi256ELi1024ELi3EEvPvPKvPKii --------------------------
	.section	.nv.info._Z25fmha_noloop_reduce_kernelI6__halfLi256ELi1024ELi3EEvPvPKvPKii,"",@"SHT_CUDA_INFO"
	.sectionflags	@""
	.align	4


	//----- nvinfo : EIATTR_CUDA_API_VERSION
	.align		4
        /*0000*/ 	.byte	0x04, 0x37
        /*0002*/ 	.short	(.L_41 - .L_40)
.L_40:
        /*0004*/ 	.word	0x00000082


	//----- nvinfo : EIATTR_KPARAM_INFO
	.align		4
.L_41:
        /*0008*/ 	.byte	0x04, 0x17
        /*000a*/ 	.short	(.L_43 - .L_42)
.L_42:
        /*000c*/ 	.word	0x00000000
        /*0010*/ 	.short	0x0003
        /*0012*/ 	.short	0x0018
        /*0014*/ 	.byte	0x00, 0xf0, 0x11, 0x00


	//----- nvinfo : EIATTR_KPARAM_INFO
	.align		4
.L_43:
        /*0018*/ 	.byte	0x04, 0x17
        /*001a*/ 	.short	(.L_45 - .L_44)
.L_44:
        /*001c*/ 	.word	0x00000000
        /*0020*/ 	.short	0x0002
        /*0022*/ 	.short	0x0010
        /*0024*/ 	.byte	0x00, 0xf5, 0x21, 0x00


	//----- nvinfo : EIATTR_KPARAM_INFO
	.align		4
.L_45:
        /*0028*/ 	.byte	0x04, 0x17
        /*002a*/ 	.short	(.L_47 - .L_46)
.L_46:
        /*002c*/ 	.word	0x00000000
        /*0030*/ 	.short	0x0001
        /*0032*/ 	.short	0x0008
        /*0034*/ 	.byte	0x00, 0xf5, 0x21, 0x00


	//----- nvinfo : EIATTR_KPARAM_INFO
	.align		4
.L_47:
        /*0038*/ 	.byte	0x04, 0x17
        /*003a*/ 	.short	(.L_49 - .L_48)
.L_48:
        /*003c*/ 	.word	0x00000000
        /*0040*/ 	.short	0x0000
        /*0042*/ 	.short	0x0000
        /*0044*/ 	.byte	0x00, 0xf5, 0x21, 0x00


	//----- nvinfo : EIATTR_SPARSE_MMA_MASK
	.align		4
.L_49:
        /*0048*/ 	.byte	0x03, 0x50
        /*004a*/ 	.short	0x0000


	//----- nvinfo : EIATTR_MAXREG_COUNT
	.align		4
        /*004c*/ 	.byte	0x03, 0x1b
        /*004e*/ 	.short	0x00ff


	//----- nvinfo : EIATTR_MERCURY_ISA_VERSION
	.align		4
        /*0050*/ 	.byte	0x03, 0x5f
        /*0052*/ 	.short	0x0101


	//----- nvinfo : EIATTR_VRC_CTA_INIT_COUNT
	.align		4
        /*0054*/ 	.byte	0x02, 0x4a
	.zero		1
	.zero		1


	//----- nvinfo : EIATTR_EXIT_INSTR_OFFSETS
	.align		4
        /*0058*/ 	.byte	0x04, 0x1c
        /*005a*/ 	.short	(.L_51 - .L_50)


	//   ....[0]....
.L_50:
        /*005c*/ 	.word	0x00000170


	//   ....[1]....
        /*0060*/ 	.word	0x00000520


	//----- nvinfo : EIATTR_MAX_THREADS
	.align		4
.L_51:
        /*0064*/ 	.byte	0x04, 0x05
        /*0066*/ 	.short	(.L_53 - .L_52)
.L_52:
        /*0068*/ 	.word	0x00000100
        /*006c*/ 	.word	0x00000001
        /*0070*/ 	.word	0x00000001


	//----- nvinfo : EIATTR_CRS_STACK_SIZE
	.align		4
.L_53:
        /*0074*/ 	.byte	0x04, 0x1e
        /*0076*/ 	.short	(.L_55 - .L_54)
.L_54:
        /*0078*/ 	.word	0x00000000


	//----- nvinfo : EIATTR_CBANK_PARAM_SIZE
	.align		4
.L_55:
        /*007c*/ 	.byte	0x03, 0x19
        /*007e*/ 	.short	0x001c


	//----- nvinfo : EIATTR_PARAM_CBANK
	.align		4
        /*0080*/ 	.byte	0x04, 0x0a
        /*0082*/ 	.short	(.L_57 - .L_56)
	.align		4
.L_56:
        /*0084*/ 	.word	index@(.nv.constant0._Z25fmha_noloop_reduce_kernelI6__halfLi256ELi1024ELi3EEvPvPKvPKii)
        /*0088*/ 	.short	0x0380
        /*008a*/ 	.short	0x001c


	//----- nvinfo : EIATTR_SW_WAR
	.align		4
.L_57:
        /*008c*/ 	.byte	0x04, 0x36
        /*008e*/ 	.short	(.L_59 - .L_58)
.L_58:
        /*0090*/ 	.word	0x00000008
.L_59:


//--------------------- .nv.info._Z25fmha_noloop_reduce_kernelI6__halfLi256ELi1024ELi2EEvPvPKvPKii --------------------------
	.section	.nv.info._Z25fmha_noloop_reduce_kernelI6__halfLi256ELi1024ELi2EEvPvPKvPKii,"",@"SHT_CUDA_INFO"
	.sectionflags	@""
	.align	4


	//----- nvinfo : EIATTR_CUDA_API_VERSION
	.align		4
        /*0000*/ 	.byte	0x04, 0x37
        /*0002*/ 	.short	(.L_61 - .L_60)
.L_60:
        /*0004*/ 	.word	0x00000082


	//----- nvinfo : EIATTR_KPARAM_INFO
	.align		4
.L_61:
        /*0008*/ 	.byte	0x04, 0x17
        /*000a*/ 	.short	(.L_63 - .L_62)
.L_62:
        /*000c*/ 	.word	0x00000000
        /*0010*/ 	.short	0x0003
        /*0012*/ 	.short	0x0018
        /*0014*/ 	.byte	0x00, 0xf0, 0x11, 0x00


	//----- nvinfo : EIATTR_KPARAM_INFO
	.align		4
.L_63:
        /*0018*/ 	.byte	0x04, 0x17
        /*001a*/ 	.short	(.L_65 - .L_64)
.L_64:
        /*001c*/ 	.word	0x00000000
        /*0020*/ 	.short	0x0002
        /*0022*/ 	.short	0x0010
        /*0024*/ 	.byte	0x00, 0xf5, 0x21, 0x00


	//----- nvinfo : EIATTR_KPARAM_INFO
	.align		4
.L_65:
        /*0028*/ 	.byte	0x04, 0x17
        /*002a*/ 	.short	(.L_67 - .L_66)
.L_66:
        /*002c*/ 	.word	0x00000000
        /*0030*/ 	.short	0x0001
        /*0032*/ 	.short	0x0008
        /*0034*/ 	.byte	0x00, 0xf5, 0x21, 0x00


	//----- nvinfo : EIATTR_KPARAM_INFO
	.align		4
.L_67:
        /*0038*/ 	.byte	0x04, 0x17
        /*003a*/ 	.short	(.L_69 - .L_68)
.L_68:
        /*003c*/ 	.word	0x00000000
        /*0040*/ 	.short	0x0000
        /*0042*/ 	.short	0x0000
        /*0044*/ 	.byte	0x00, 0xf5, 0x21, 0x00


	//----- nvinfo : EIATTR_SPARSE_MMA_MASK
	.align		4
.L_69:
        /*0048*/ 	.byte	0x03, 0x50
        /*004a*/ 	.short	0x0000


	//----- nvinfo : EIATTR_MAXREG_COUNT
	.align		4
        /*004c*/ 	.byte	0x03, 0x1b
        /*004e*/ 	.short	0x00ff


	//----- nvinfo : EIATTR_MERCURY_ISA_VERSION
	.align		4
        /*0050*/ 	.byte	0x03, 0x5f
        /*0052*/ 	.short	0x0101


	//----- nvinfo : EIATTR_VRC_CTA_INIT_COUNT
	.align		4
        /*0054*/ 	.byte	0x02, 0x4a
	.zero		1
	.zero		1


	//----- nvinfo : EIATTR_EXIT_INSTR_OFFSETS
	.align		4
        /*0058*/ 	.byte	0x04, 0x1c
        /*005a*/ 	.short	(.L_71 - .L_70)


	//   ....[0]....
.L_70:
        /*005c*/ 	.word	0x00000170


	//   ....[1]....
        /*0060*/ 	.word	0x00000410


	//----- nvinfo : EIATTR_MAX_THREADS
	.align		4
.L_71:
        /*0064*/ 	.byte	0x04, 0x05
        /*0066*/ 	.short	(.L_73 - .L_72)
.L_72:
        /*0068*/ 	.word	0x00000100
        /*006c*/ 	.word	0x00000001
        /*0070*/ 	.word	0x00000001


	//----- nvinfo : EIATTR_CRS_STACK_SIZE
	.align		4
.L_73:
        /*0074*/ 	.byte	0x04, 0x1e
        /*0076*/ 	.short	(.L_75 - .L_74)
.L_74:
        /*0078*/ 	.word	0x00000000


	//----- nvinfo : EIATTR_CBANK_PARAM_SIZE
	.align		4
.L_75:
        /*007c*/ 	.byte	0x03, 0x19
        /*007e*/ 	.short	0x001c


	//----- nvinfo : EIATTR_PARAM_CBANK
	.align		4
        /*0080*/ 	.byte	0x04, 0x0a
        /*0082*/ 	.short	(.L_77 - .L_76)
	.align		4
.L_76:
        /*0084*/ 	.word	index@(.nv.constant0._Z25fmha_noloop_reduce_kernelI6__halfLi256ELi1024ELi2EEvPvPKvPKii)
        /*0088*/ 	.short	0x0380
        /*008a*/ 	.short	0x001c


	//----- nvinfo : EIATTR_SW_WAR
	.align		4
.L_77:
        /*008c*/ 	.byte	0x04, 0x36
        /*008e*/ 	.short	(.L_79 - .L_78)
.L_78:
        /*0090*/ 	.word	0x00000008
.L_79:


//--------------------- .nv.callgraph             --------------------------
	.section	.nv.callgraph,"",@"SHT_CUDA_CALLGRAPH"
	.align	4
	.sectionentsize	8
	.align		4
        /*0000*/ 	.word	0x00000000
	.align		4
        /*0004*/ 	.word	0xffffffff
	.align		4
        /*0008*/ 	.word	0x00000000
	.align		4
        /*000c*/ 	.word	0xfffffffe
	.align		4
        /*0010*/ 	.word	0x00000000
	.align		4
        /*0014*/ 	.word	0xfffffffd
	.align		4
        /*0018*/ 	.word	0x00000000
	.align		4
        /*001c*/ 	.word	0xfffffffc


//--------------------- .nv.constant4             --------------------------
	.section	.nv.constant4,"a",@progbits
	.align	8
	.align		8
.nv.constant4:
        /*0000*/ 	.dword	_ZN52_INTERNAL_1f108f9b_21_fmha_noloop_reduce_cu_75eb3ff64cuda3std3__45__cpo5beginE
	.align		8
        /*0008*/ 	.dword	_ZN52_INTERNAL_1f108f9b_21_fmha_noloop_reduce_cu_75eb3ff64cuda3std3__45__cpo3endE
	.align		8
        /*0010*/ 	.dword	_ZN52_INTERNAL_1f108f9b_21_fmha_noloop_reduce_cu_75eb3ff64cuda3std3__45__cpo6cbeginE
	.align		8
        /*0018*/ 	.dword	_ZN52_INTERNAL_1f108f9b_21_fmha_noloop_reduce_cu_75eb3ff64cuda3std3__45__cpo4cendE
	.align		8
        /*0020*/ 	.dword	_ZN52_INTERNAL_1f108f9b_21_fmha_noloop_reduce_cu_75eb3ff64cuda3std3__45__cpo6rbeginE
	.align		8
        /*0028*/ 	.dword	_ZN52_INTERNAL_1f108f9b_21_fmha_noloop_reduce_cu_75eb3ff64cuda3std3__45__cpo4rendE
	.align		8
        /*0030*/ 	.dword	_ZN52_INTERNAL_1f108f9b_21_fmha_noloop_reduce_cu_75eb3ff64cuda3std3__45__cpo7crbeginE
	.align		8
        /*0038*/ 	.dword	_ZN52_INTERNAL_1f108f9b_21_fmha_noloop_reduce_cu_75eb3ff64cuda3std3__45__cpo5crendE
	.align		8
        /*0040*/ 	.dword	_ZN52_INTERNAL_1f108f9b_21_fmha_noloop_reduce_cu_75eb3ff64cuda3std3__454_GLOBAL__N__1f108f9b_21_fmha_noloop_reduce_cu_75eb3ff66ignoreE
	.align		8
        /*0048*/ 	.dword	_ZN52_INTERNAL_1f108f9b_21_fmha_noloop_reduce_cu_75eb3ff64cuda3std3__419piecewise_constructE
	.align		8
        /*0050*/ 	.dword	_ZN52_INTERNAL_1f108f9b_21_fmha_noloop_reduce_cu_75eb3ff64cuda3std3__48in_placeE
	.align		8
        /*0058*/ 	.dword	_ZN52_INTERNAL_1f108f9b_21_fmha_noloop_reduce_cu_75eb3ff64cuda3std3__420unreachable_sentinelE
	.align		8
        /*0060*/ 	.dword	_ZN52_INTERNAL_1f108f9b_21_fmha_noloop_reduce_cu_75eb3ff64cuda3std6ranges3__45__cpo4swapE
	.align		8
        /*0068*/ 	.dword	_ZN52_INTERNAL_1f108f9b_21_fmha_noloop_reduce_cu_75eb3ff64cuda3std6ranges3__45__cpo9iter_moveE
	.align		8
        /*0070*/ 	.dword	_ZN52_INTERNAL_1f108f9b_21_fmha_noloop_reduce_cu_75eb3ff64cuda3std6ranges3__45__cpo5beginE
	.align		8
        /*0078*/ 	.dword	_ZN52_INTERNAL_1f108f9b_21_fmha_noloop_reduce_cu_75eb3ff64cuda3std6ranges3__45__cpo3endE
	.align		8
        /*0080*/ 	.dword	_ZN52_INTERNAL_1f108f9b_21_fmha_noloop_reduce_cu_75eb3ff64cuda3std6ranges3__45__cpo6cbeginE
	.align		8
        /*0088*/ 	.dword	_ZN52_INTERNAL_1f108f9b_21_fmha_noloop_reduce_cu_75eb3ff64cuda3std6ranges3__45__cpo4cendE
	.align		8
        /*0090*/ 	.dword	_ZN52_INTERNAL_1f108f9b_21_fmha_noloop_reduce_cu_75eb3ff64cuda3std6ranges3__45__cpo7advanceE
	.align		8
        /*0098*/ 	.dword	_ZN52_INTERNAL_1f108f9b_21_fmha_noloop_reduce_cu_75eb3ff64cuda3std6ranges3__45__cpo9iter_swapE
	.align		8
        /*00a0*/ 	.dword	_ZN52_INTERNAL_1f108f9b_21_fmha_noloop_reduce_cu_75eb3ff64cuda3std6ranges3__45__cpo4nextE
	.align		8
        /*00a8*/ 	.dword	_ZN52_INTERNAL_1f108f9b_21_fmha_noloop_reduce_cu_75eb3ff64cuda3std6ranges3__45__cpo4prevE
	.align		8
        /*00b0*/ 	.dword	_ZN52_INTERNAL_1f108f9b_21_fmha_noloop_reduce_cu_75eb3ff64cuda3std6ranges3__45__cpo4dataE
	.align		8
        /*00b8*/ 	.dword	_ZN52_INTERNAL_1f108f9b_21_fmha_noloop_reduce_cu_75eb3ff64cuda3std6ranges3__45__cpo5cdataE
	.align		8
        /*00c0*/ 	.dword	_ZN52_INTERNAL_1f108f9b_21_fmha_noloop_reduce_cu_75eb3ff64cuda3std6ranges3__45__cpo4sizeE
	.align		8
        /*00c8*/ 	.dword	_ZN52_INTERNAL_1f108f9b_21_fmha_noloop_reduce_cu_75eb3ff64cuda3std6ranges3__45__cpo5ssizeE
	.align		8
        /*00d0*/ 	.dword	_ZN52_INTERNAL_1f108f9b_21_fmha_noloop_reduce_cu_75eb3ff64cuda3std6ranges3__45__cpo8distanceE
	.align		8
        /*00d8*/ 	.dword	_ZN52_INTERNAL_1f108f9b_21_fmha_noloop_reduce_cu_75eb3ff66thrust24THRUST_300001_SM_1000_NS6system6detail10sequential3seqE


//--------------------- .text._Z25fmha_noloop_reduce_kernelI6__halfLi256ELi1024ELi3EEvPvPKvPKii --------------------------
	.section	.text._Z25fmha_noloop_reduce_kernelI6__halfLi256ELi1024ELi3EEvPvPKvPKii,"ax",@progbits
	.align	128
        .global         _Z25fmha_noloop_reduce_kernelI6__halfLi256ELi1024ELi3EEvPvPKvPKii
        .type           _Z25fmha_noloop_reduce_kernelI6__halfLi256ELi1024ELi3EEvPvPKvPKii,@function
        .size           _Z25fmha_noloop_reduce_kernelI6__halfLi256ELi1024ELi3EEvPvPKvPKii,(.L_x_6 - _Z25fmha_noloop_reduce_kernelI6__halfLi256ELi1024ELi3EEvPvPKvPKii)
        .other          _Z25fmha_noloop_reduce_kernelI6__halfLi256ELi1024ELi3EEvPvPKvPKii,@"STO_CUDA_ENTRY STV_DEFAULT"
_Z25fmha_noloop_reduce_kernelI6__halfLi256ELi1024ELi3EEvPvPKvPKii:
.text._Z25fmha_noloop_reduce_kernelI6__halfLi256ELi1024ELi3EEvPvPKvPKii:
[----:B------:R-:W-:Y:S08]  /*0000*/  LDC R1, c[0x0][0x37c] ;  /* 0x0000df00ff017b82 */ /* 0x000ff00000000800 */
[----:B------:R-:W0:Y:S01]  /*0010*/  LDC R5, c[0x0][0x398] ;  /* 0x0000e600ff057b82 */ /* 0x000e220000000800 */
[----:B------:R-:W1:Y:S07]  /*0020*/  LDCU.64 UR4, c[0x0][0x358] ;  /* 0x00006b00ff0477ac */ /* 0x000e6e0008000a00 */
[----:B------:R-:W0:Y:S02]  /*0030*/  LDC.64 R2, c[0x0][0x390] ;  /* 0x0000e400ff027b82 */ /* 0x000e240000000a00 */
[----:B0-----:R-:W-:-:S06]  /*0040*/  IMAD.WIDE R2, R5, 0x4, R2 ;  /* 0x0000000405027825 */ /* 0x001fcc00078e0202 */
[----:B-1----:R-:W2:Y:S01]  /*0050*/  LDG.E.CONSTANT R2, desc[UR4][R2.64] ;  /* 0x0000000402027981 */ /* 0x002ea2000c1e9900 */
[----:B------:R-:W2:Y:S02]  /*0060*/  S2R R19, SR_CTAID.X ;  /* 0x0000000000137919 */ /* 0x000ea40000002500 */
[----:B--2---:R-:W-:-:S13]  /*0070*/  ISETP.GE.U32.AND P0, PT, R19, R2, PT ;  /* 0x000000021300720c */ /* 0x004fda0003f06070 */
[----:B------:R-:W-:Y:S05]  /*0080*/  @!P0 BRA `(.L_x_0) ;  /* 0x00000000003c8947 */ /* 0x000fea0003800000 */
[----:B------:R-:W0:Y:S01]  /*0090*/  S2R R5, SR_TID.X ;  /* 0x0000000000057919 */ /* 0x000e220000002100 */
[----:B------:R-:W1:Y:S01]  /*00a0*/  LDCU.64 UR6, c[0x0][0x380] ;  /* 0x00007000ff0677ac */ /* 0x000e620008000a00 */
[----:B------:R-:W-:Y:S02]  /*00b0*/  HFMA2 R3, -RZ, RZ, 0, 0 ;  /* 0x00000000ff037431 */ /* 0x000fe400000001ff */
[----:B------:R-:W-:-:S04]  /*00c0*/  IMAD R2, R19, 0x1800, RZ ;  /* 0x0000180013027824 */ /* 0x000fc800078e02ff */
[----:B0-----:R-:W-:-:S03]  /*00d0*/  IMAD.WIDE.U32 R2, R5, 0x10, R2 ;  /* 0x0000001005027825 */ /* 0x001fc600078e0002 */
[----:B-1----:R-:W-:-:S04]  /*00e0*/  IADD3 R0, P0, PT, R2, UR6, RZ ;  /* 0x0000000602007c10 */ /* 0x002fc8000ff1e0ff */
[----:B------:R-:W-:-:S09]  /*00f0*/  IADD3.X R3, PT, PT, R3, UR7, RZ, P0, !PT ;  /* 0x0000000703037c10 */ /* 0x000fd200087fe4ff */
.L_x_1:
[C---:B------:R-:W-:Y:S02]  /*0100*/  ISETP.GE.U32.AND P0, PT, R5.reuse, 0x80, PT ;  /* 0x000000800500780c */ /* 0x040fe40003f06070 */
[----:B------:R-:W-:Y:S02]  /*0110*/  MOV R2, R0 ;  /* 0x0000000000027202 */ /* 0x000fe40000000f00 */
[----:B------:R-:W-:Y:S02]  /*0120*/  IADD3 R0, P1, PT, R0, 0x1000, RZ ;  /* 0x0000100000007810 */ /* 0x000fe40007f3e0ff */
[----:B------:R-:W-:Y:S01]  /*0130*/  IADD3 R5, PT, PT, R5, 0x100, RZ ;  /* 0x0000010005057810 */ /* 0x000fe20007ffe0ff */
[----:B------:R0:W-:Y:S02]  /*0140*/  STG.E.128 desc[UR4][R2.64], RZ ;  /* 0x000000ff02007986 */ /* 0x0001e4000c101d04 */
[----:B0-----:R-:W-:-:S04]  /*0150*/  IADD3.X R3, PT, PT, RZ, R3, RZ, P1, !PT ;  /* 0x00000003ff037210 */ /* 0x001fc80000ffe4ff */
[----:B------:R-:W-:Y:S05]  /*0160*/  @!P0 BRA `(.L_x_1) ;  /* 0xfffffffc00e48947 */ /* 0x000fea000383ffff */
[----:B------:R-:W-:Y:S05]  /*0170*/  EXIT ;  /* 0x000000000000794d */ /* 0x000fea0003800000 */
.L_x_0:
[----:B------:R-:W0:Y:S01]  /*0180*/  S2R R3, SR_TID.X ;  /* 0x0000000000037919 */ /* 0x000e220000002100 */
[----:B------:R-:W1:Y:S01]  /*0190*/  LDCU.128 UR8, c[0x0][0x380] ;  /* 0x00007000ff0877ac */ /* 0x000e620008000c00 */
[----:B------:R-:W-:Y:S01]  /*01a0*/  IMAD R0, R19, 0x3000, RZ ;  /* 0x0000300013007824 */ /* 0x000fe200078e02ff */
[----:B0-----:R-:W-:-:S04]  /*01b0*/  SHF.L.U32 R3, R3, 0x4, RZ ;  /* 0x0000000403037819 */ /* 0x001fc800000006ff */
[----:B------:R-:W-:-:S04]  /*01c0*/  LOP3.LUT R0, R0, R3, RZ, 0xfc, !PT ;  /* 0x0000000300007212 */ /* 0x000fc800078efcff */
[----:B-1----:R-:W-:-:S04]  /*01d0*/  IADD3 R16, P0, PT, R0, UR10, RZ ;  /* 0x0000000a00107c10 */ /* 0x002fc8000ff1e0ff */
[----:B------:R-:W-:-:S05]  /*01e0*/  LEA.HI.X.SX32 R17, R0, UR11, 0x1, P0 ;  /* 0x0000000b00117c11 */ /* 0x000fca00080f0eff */
[----:B------:R-:W2:Y:S04]  /*01f0*/  LDG.E.128.CONSTANT R12, desc[UR4][R16.64] ;  /* 0x00000004100c7981 */ /* 0x000ea8000c1e9d00 */
[----:B------:R-:W3:Y:S04]  /*0200*/  LDG.E.128.CONSTANT R8, desc[UR4][R16.64+0x1000] ;  /* 0x0010000410087981 */ /* 0x000ee8000c1e9d00 */
[----:B------:R0:W4:Y:S01]  /*0210*/  LDG.E.128.CONSTANT R4, desc[UR4][R16.64+0x2000] ;  /* 0x0020000410047981 */ /* 0x000122000c1e9d00 */
[----:B------:R-:W-:Y:S02]  /*0220*/  IMAD R0, R19, -0x1800, R0 ;  /* 0xffffe80013007824 */ /* 0x000fe400078e0200 */
[----:B--2---:R-:W-:-:S02]  /*0230*/  HADD2.F32 R18, -RZ, R12.H0_H0 ;  /* 0x2000000cff127230 */ /* 0x004fc40000004100 */
[----:B------:R-:W-:Y:S02]  /*0240*/  HADD2.F32 R19, -RZ, R12.H1_H1 ;  /* 0x3000000cff137230 */ /* 0x000fe40000004100 */
[----:B------:R-:W-:Y:S02]  /*0250*/  HADD2.F32 R2, -RZ, R15.H0_H0 ;  /* 0x2000000fff027230 */ /* 0x000fe40000004100 */
[--C-:B---3--:R-:W-:Y:S02]  /*0260*/  HADD2.F32 R22, -RZ, R10.reuse.H0_H0 ;  /* 0x2000000aff167230 */ /* 0x108fe40000004100 */
[----:B------:R-:W-:Y:S02]  /*0270*/  HADD2.F32 R23, -RZ, R10.H1_H1 ;  /* 0x3000000aff177230 */ /* 0x000fe40000004100 */
[----:B------:R-:W-:Y:S02]  /*0280*/  HADD2.F32 R12, -RZ, R13.H0_H0 ;  /* 0x2000000dff0c7230 */ /* 0x000fe40000004100 */
[----:B------:R-:W-:-:S02]  /*0290*/  HADD2.F32 R15, -RZ, R15.H1_H1 ;  /* 0x3000000fff0f7230 */ /* 0x000fc40000004100 */
[----:B0-----:R-:W-:Y:S02]  /*02a0*/  HADD2.F32 R17, -RZ, R9.H0_H0 ;  /* 0x20000009ff117230 */ /* 0x001fe40000004100 */
[----:B------:R-:W-:Y:S02]  /*02b0*/  HADD2.F32 R10, -RZ, R11.H1_H1 ;  /* 0x3000000bff0a7230 */ /* 0x000fe40000004100 */
[----:B------:R-:W-:Y:S02]  /*02c0*/  HADD2.F32 R16, -RZ, R8.H1_H1 ;  /* 0x30000008ff107230 */ /* 0x000fe40000004100 */
[----:B------:R-:W-:Y:S01]  /*02d0*/  FADD.FTZ R12, R12, R17 ;  /* 0x000000110c0c7221 */ /* 0x000fe20000010000 */
[----:B------:R-:W-:Y:S02]  /*02e0*/  HADD2.F32 R13, -RZ, R13.H1_H1 ;  /* 0x3000000dff0d7230 */ /* 0x000fe40000004100 */
[----:B------:R-:W-:Y:S01]  /*02f0*/  FADD.FTZ R15, R15, R10 ;  /* 0x0000000a0f0f7221 */ /* 0x000fe20000010000 */
[----:B------:R-:W-:-:S02]  /*0300*/  HADD2.F32 R3, -RZ, R14.H0_H0 ;  /* 0x2000000eff037230 */ /* 0x000fc40000004100 */
[----:B------:R-:W-:Y:S02]  /*0310*/  HADD2.F32 R21, -RZ, R8.H0_H0 ;  /* 0x20000008ff157230 */ /* 0x000fe40000004100 */
[----:B------:R-:W-:Y:S02]  /*0320*/  HADD2.F32 R20, -RZ, R9.H1_H1 ;  /* 0x30000009ff147230 */ /* 0x000fe40000004100 */
[----:B------:R-:W-:Y:S01]  /*0330*/  FADD.FTZ R9, R19, R16 ;  /* 0x0000001013097221 */ /* 0x000fe20000010000 */
[----:B------:R-:W-:Y:S02]  /*0340*/  HADD2.F32 R14, -RZ, R14.H1_H1 ;  /* 0x3000000eff0e7230 */ /* 0x000fe40000004100 */
[----:B------:R-:W-:Y:S01]  /*0350*/  FADD.FTZ R8, R18, R21 ;  /* 0x0000001512087221 */ /* 0x000fe20000010000 */
[----:B------:R-:W-:Y:S02]  /*0360*/  HADD2.F32 R25, -RZ, R11.H0_H0 ;  /* 0x2000000bff197230 */ /* 0x000fe40000004100 */
[----:B------:R-:W-:Y:S01]  /*0370*/  FADD.FTZ R13, R13, R20 ;  /* 0x000000140d0d7221 */ /* 0x000fe20000010000 */
[----:B----4-:R-:W-:-:S02]  /*0380*/  HADD2.F32 R11, -RZ, R4.H0_H0 ;  /* 0x20000004ff0b7230 */ /* 0x010fc40000004100 */
[----:B------:R-:W-:Y:S01]  /*0390*/  FADD.FTZ R3, R3, R22 ;  /* 0x0000001603037221 */ /* 0x000fe20000010000 */
[--C-:B------:R-:W-:Y:S02]  /*03a0*/  HADD2.F32 R17, -RZ, R5.reuse.H0_H0 ;  /* 0x20000005ff117230 */ /* 0x100fe40000004100 */
[----:B------:R-:W-:Y:S01]  /*03b0*/  FADD.FTZ R14, R14, R23 ;  /* 0x000000170e0e7221 */ /* 0x000fe20000010000 */
[----:B------:R-:W-:Y:S02]  /*03c0*/  HADD2.F32 R10, -RZ, R5.H1_H1 ;  /* 0x30000005ff0a7230 */ /* 0x000fe40000004100 */
[----:B------:R-:W-:Y:S01]  /*03d0*/  FADD.FTZ R2, R2, R25 ;  /* 0x0000001902027221 */ /* 0x000fe20000010000 */
[----:B------:R-:W-:Y:S02]  /*03e0*/  HADD2.F32 R4, -RZ, R4.H1_H1 ;  /* 0x30000004ff047230 */ /* 0x000fe40000004100 */
[----:B------:R-:W-:Y:S01]  /*03f0*/  FADD.FTZ R8, R8, R11 ;  /* 0x0000000b08087221 */ /* 0x000fe20000010000 */
[----:B------:R-:W-:-:S02]  /*0400*/  HADD2.F32 R16, -RZ, R6.H0_H0 ;  /* 0x20000006ff107230 */ /* 0x000fc40000004100 */
[----:B------:R-:W-:Y:S01]  /*0410*/  FADD.FTZ R13, R13, R10 ;  /* 0x0000000a0d0d7221 */ /* 0x000fe20000010000 */
[----:B------:R-:W-:Y:S02]  /*0420*/  HADD2.F32 R5, -RZ, R6.H1_H1 ;  /* 0x30000006ff057230 */ /* 0x000fe40000004100 */
[----:B------:R-:W-:Y:S01]  /*0430*/  FADD.FTZ R9, R9, R4 ;  /* 0x0000000409097221 */ /* 0x000fe20000010000 */
[--C-:B------:R-:W-:Y:S02]  /*0440*/  HADD2.F32 R19, -RZ, R7.reuse.H0_H0 ;  /* 0x20000007ff137230 */ /* 0x100fe40000004100 */
[----:B------:R-:W-:Y:S01]  /*0450*/  FADD.FTZ R12, R12, R17 ;  /* 0x000000110c0c7221 */ /* 0x000fe20000010000 */
[----:B------:R-:W-:Y:S02]  /*0460*/  HADD2.F32 R6, -RZ, R7.H1_H1 ;  /* 0x30000007ff067230 */ /* 0x000fe40000004100 */
[----:B------:R-:W-:Y:S01]  /*0470*/  FADD.FTZ R3, R3, R16 ;  /* 0x0000001003037221 */ /* 0x000fe20000010000 */
[----:B------:R-:W-:Y:S01]  /*0480*/  FADD.FTZ R10, R14, R5 ;  /* 0x000000050e0a7221 */ /* 0x000fe20000010000 */
[----:B------:R-:W-:Y:S01]  /*0490*/  FADD.FTZ R2, R2, R19 ;  /* 0x0000001302027221 */ /* 0x000fe20000010000 */
[----:B------:R-:W-:Y:S01]  /*04a0*/  IADD3 R4, P0, PT, R0, UR8, RZ ;  /* 0x0000000800047c10 */ /* 0x000fe2000ff1e0ff */
[----:B------:R-:W-:Y:S01]  /*04b0*/  FADD.FTZ R11, R15, R6 ;  /* 0x000000060f0b7221 */ /* 0x000fe20000010000 */
[----:B------:R-:W-:-:S02]  /*04c0*/  F2FP.F16.F32.PACK_AB R8, R9, R8 ;  /* 0x000000080908723e */ /* 0x000fc400000000ff */
[----:B------:R-:W-:Y:S02]  /*04d0*/  LEA.HI.X.SX32 R5, R0, UR9, 0x1, P0 ;  /* 0x0000000900057c11 */ /* 0x000fe400080f0eff */
[----:B------:R-:W-:Y:S02]  /*04e0*/  F2FP.F16.F32.PACK_AB R9, R13, R12 ;  /* 0x0000000c0d09723e */ /* 0x000fe400000000ff */
[----:B------:R-:W-:Y:S02]  /*04f0*/  F2FP.F16.F32.PACK_AB R10, R10, R3 ;  /* 0x000000030a0a723e */ /* 0x000fe400000000ff */
[----:B------:R-:W-:-:S05]  /*0500*/  F2FP.F16.F32.PACK_AB R11, R11, R2 ;  /* 0x000000020b0b723e */ /* 0x000fca00000000ff */
[----:B------:R-:W-:Y:S01]  /*0510*/  STG.E.128 desc[UR4][R4.64+0x800], R8 ;  /* 0x0008000804007986 */ /* 0x000fe2000c101d04 */
[----:B------:R-:W-:Y:S05]  /*0520*/  EXIT ;  /* 0x000000000000794d */ /* 0x000fea0003800000 */
.L_x_2:
[----:B------:R-:W-:-:S00]  /*0530*/  BRA `(.L_x_2) ;  /* 0xfffffffc00fc7947 */ /* 0x000fc0000383ffff */
[----:B------:R-:W-:-:S00]  /*0540*/  NOP ;  /* 0x0000000000007918 */ /* 0x000fc00000000000 */
        /* <DEDUP_REMOVED lines=11> */
.L_x_6:


//--------------------- .text._Z25fmha_noloop_reduce_kernelI6__halfLi256ELi1024ELi2EEvPvPKvPKii --------------------------
	.section	.text._Z25fmha_noloop_reduce_kernelI6__halfLi256ELi1024ELi2EEvPvPKvPKii,"ax",@progbits
	.align	128
        .global         _Z25fmha_noloop_reduce_kernelI6__halfLi256ELi1024ELi2EEvPvPKvPKii
        .type           _Z25fmha_noloop_reduce_kernelI6__halfLi256ELi1024ELi2EEvPvPKvPKii,@function
        .size           _Z25fmha_noloop_reduce_kernelI6__halfLi256ELi1024ELi2EEvPvPKvPKii,(.L_x_7 - _Z25fmha_noloop_reduce_kernelI6__halfLi256ELi1024ELi2EEvPvPKvPKii)
        .other          _Z25fmha_noloop_reduce_kernelI6__halfLi256ELi1024ELi2EEvPvPKvPKii,@"STO_CUDA_ENTRY STV_DEFAULT"
_Z25fmha_noloop_reduce_kernelI6__halfLi256ELi1024ELi2EEvPvPKvPKii:
.text._Z25fmha_noloop_reduce_kernelI6__halfLi256ELi1024ELi2EEvPvPKvPKii:
        /* <DEDUP_REMOVED lines=16> */
.L_x_4:
        /* <DEDUP_REMOVED lines=8> */
.L_x_3:
[----:B------:R-:W0:Y:S01]  /*0180*/  S2R R3, SR_TID.X ;  /* 0x0000000000037919 */ /* 0x000e220000002100 */
[----:B------:R-:W1:Y:S01]  /*0190*/  LDCU.128 UR8, c[0x0][0x380] ;  /* 0x00007000ff0877ac */ /* 0x000e620008000c00 */
[----:B------:R-:W-:Y:S02]  /*01a0*/  SHF.L.U32 R0, R15, 0xd, RZ ;  /* 0x0000000d0f007819 */ /* 0x000fe400000006ff */
[----:B0-----:R-:W-:-:S04]  /*01b0*/  SHF.L.U32 R3, R3, 0x4, RZ ;  /* 0x0000000403037819 */ /* 0x001fc800000006ff */
[----:B------:R-:W-:-:S04]  /*01c0*/  LOP3.LUT R0, R0, R3, RZ, 0xfc, !PT ;  /* 0x0000000300007212 */ /* 0x000fc800078efcff */
[----:B-1----:R-:W-:-:S04]  /*01d0*/  IADD3 R12, P0, PT, R0, UR10, RZ ;  /* 0x0000000a000c7c10 */ /* 0x002fc8000ff1e0ff */
[----:B------:R-:W-:-:S05]  /*01e0*/  LEA.HI.X.SX32 R13, R0, UR11, 0x1, P0 ;  /* 0x0000000b000d7c11 */ /* 0x000fca00080f0eff */
[----:B------:R-:W2:Y:S04]  /*01f0*/  LDG.E.128.CONSTANT R8, desc[UR4][R12.64] ;  /* 0x000000040c087981 */ /* 0x000ea8000c1e9d00 */
[----:B------:R-:W3:Y:S01]  /*0200*/  LDG.E.128.CONSTANT R4, desc[UR4][R12.64+0x1000] ;  /* 0x001000040c047981 */ /* 0x000ee2000c1e9d00 */
[----:B------:R-:W-:Y:S02]  /*0210*/  IMAD R0, R15, -0x800, R0 ;  /* 0xfffff8000f007824 */ /* 0x000fe400078e0200 */
[----:B--2---:R-:W-:Y:S02]  /*0220*/  HADD2.F32 R2, -RZ, R8.H0_H0 ;  /* 0x20000008ff027230 */ /* 0x004fe40000004100 */
[----:B------:R-:W-:Y:S02]  /*0230*/  HADD2.F32 R14, -RZ, R9.H0_H0 ;  /* 0x20000009ff0e7230 */ /* 0x000fe40000004100 */
[----:B------:R-:W-:-:S02]  /*0240*/  HADD2.F32 R15, -RZ, R10.H0_H0 ;  /* 0x2000000aff0f7230 */ /* 0x000fc40000004100 */
[----:B------:R-:W-:Y:S02]  /*0250*/  HADD2.F32 R3, -RZ, R11.H0_H0 ;  /* 0x2000000bff037230 */ /* 0x000fe40000004100 */
[----:B------:R-:W-:Y:S02]  /*0260*/  HADD2.F32 R8, -RZ, R8.H1_H1 ;  /* 0x30000008ff087230 */ /* 0x000fe40000004100 */
[----:B------:R-:W-:Y:S02]  /*0270*/  HADD2.F32 R9, -RZ, R9.H1_H1 ;  /* 0x30000009ff097230 */ /* 0x000fe40000004100 */
[----:B------:R-:W-:Y:S02]  /*0280*/  HADD2.F32 R10, -RZ, R10.H1_H1 ;  /* 0x3000000aff0a7230 */ /* 0x000fe40000004100 */
[----:B------:R-:W-:Y:S02]  /*0290*/  HADD2.F32 R11, -RZ, R11.H1_H1 ;  /* 0x3000000bff0b7230 */ /* 0x000fe40000004100 */
[----:B---3--:R-:W-:-:S02]  /*02a0*/  HADD2.F32 R17, -RZ, R4.H0_H0 ;  /* 0x20000004ff117230 */ /* 0x008fc40000004100 */
[----:B------:R-:W-:Y:S02]  /*02b0*/  HADD2.F32 R13, -RZ, R4.H1_H1 ;  /* 0x30000004ff0d7230 */ /* 0x000fe40000004100 */
[--C-:B------:R-:W-:Y:S02]  /*02c0*/  HADD2.F32 R19, -RZ, R5.reuse.H0_H0 ;  /* 0x20000005ff137230 */ /* 0x100fe40000004100 */
[----:B------:R-:W-:Y:S01]  /*02d0*/  FADD.FTZ R4, R2, R17 ;  /* 0x0000001102047221 */ /* 0x000fe20000010000 */
[----:B------:R-:W-:Y:S02]  /*02e0*/  HADD2.F32 R12, -RZ, R5.H1_H1 ;  /* 0x30000005ff0c7230 */ /* 0x000fe40000004100 */
[----:B------:R-:W-:Y:S01]  /*02f0*/  FADD.FTZ R13, R8, R13 ;  /* 0x0000000d080d7221 */ /* 0x000fe20000010000 */
[--C-:B------:R-:W-:Y:S02]  /*0300*/  HADD2.F32 R16, -RZ, R6.reuse.H0_H0 ;  /* 0x20000006ff107230 */ /* 0x100fe40000004100 */
[----:B------:R-:W-:Y:S01]  /*0310*/  FADD.FTZ R5, R14, R19 ;  /* 0x000000130e057221 */ /* 0x000fe20000010000 */
[----:B------:R-:W-:-:S02]  /*0320*/  HADD2.F32 R21, -RZ, R6.H1_H1 ;  /* 0x30000006ff157230 */ /* 0x000fc40000004100 */
[----:B------:R-:W-:Y:S01]  /*0330*/  FADD.FTZ R12, R9, R12 ;  /* 0x0000000c090c7221 */ /* 0x000fe20000010000 */
[--C-:B------:R-:W-:Y:S02]  /*0340*/  HADD2.F32 R18, -RZ, R7.reuse.H0_H0 ;  /* 0x20000007ff127230 */ /* 0x100fe40000004100 */
[----:B------:R-:W-:Y:S01]  /*0350*/  FADD.FTZ R6, R15, R16 ;  /* 0x000000100f067221 */ /* 0x000fe20000010000 */
[----:B------:R-:W-:Y:S02]  /*0360*/  HADD2.F32 R20, -RZ, R7.H1_H1 ;  /* 0x30000007ff147230 */ /* 0x000fe40000004100 */
[----:B------:R-:W-:Y:S01]  /*0370*/  FADD.FTZ R21, R10, R21 ;  /* 0x000000150a157221 */ /* 0x000fe20000010000 */
[C---:B------:R-:W-:Y:S01]  /*0380*/  IADD3 R2, P0, PT, R0.reuse, UR8, RZ ;  /* 0x0000000800027c10 */ /* 0x040fe2000ff1e0ff */
[----:B------:R-:W-:Y:S01]  /*0390*/  FADD.FTZ R7, R3, R18 ;  /* 0x0000001203077221 */ /* 0x000fe20000010000 */
[----:B------:R-:W-:Y:S01]  /*03a0*/  F2FP.F16.F32.PACK_AB R4, R13, R4 ;  /* 0x000000040d04723e */ /* 0x000fe200000000ff */
[----:B------:R-:W-:Y:S01]  /*03b0*/  FADD.FTZ R20, R11, R20 ;  /* 0x000000140b147221 */ /* 0x000fe20000010000 */
[----:B------:R-:W-:-:S02]  /*03c0*/  LEA.HI.X.SX32 R3, R0, UR9, 0x1, P0 ;  /* 0x0000000900037c11 */ /* 0x000fc400080f0eff */
[----:B------:R-:W-:Y:S02]  /*03d0*/  F2FP.F16.F32.PACK_AB R5, R12, R5 ;  /* 0x000000050c05723e */ /* 0x000fe400000000ff */
[----:B------:R-:W-:Y:S02]  /*03e0*/  F2FP.F16.F32.PACK_AB R6, R21, R6 ;  /* 0x000000061506723e */ /* 0x000fe400000000ff */
[----:B------:R-:W-:-:S05]  /*03f0*/  F2FP.F16.F32.PACK_AB R7, R20, R7 ;  /* 0x000000071407723e */ /* 0x000fca00000000ff */
[----:B------:R-:W-:Y:S01]  /*0400*/  STG.E.128 desc[UR4][R2.64+0x800], R4 ;  /* 0x0008000402007986 */ /* 0x000fe2000c101d04 */
[----:B------:R-:W-:Y:S05]  /*0410*/  EXIT ;  /* 0x000000000000794d */ /* 0x000fea0003800000 */
.L_x_5:
        /* <DEDUP_REMOVED lines=14> */
.L_x_7:


//--------------------- .nv.shared.reserved.0     --------------------------
	.section	.nv.shared.reserved.0,"aw",@nobits
	.weak		__nv_reservedSMEM_offset_0_alias
	.size		__nv_reservedSMEM_offset_0_alias, 0, 64
	.other		__nv_reservedSMEM_offset_0_alias,@"STO_CUDA_RESERVED_SHARED STV_DEFAULT"
__nv_reservedSMEM_offset_0_alias:
	.zero		0
	.zero		64


//--------------------- .nv.global                --------------------------
	.section	.nv.global,"aw",@nobits
.nv.global:
	.type		_ZN52_INTERNAL_1f108f9b_21_fmha_noloop_reduce_cu_75eb3ff64cuda3std3__48in_placeE,@object
	.size		_ZN52_INTERNAL_1f108f9b_21_fmha_noloop_reduce_cu_75eb3ff64cuda3std3__48in_placeE,(_ZN52_INTERNAL_1f108f9b_21_fmha_noloop_reduce_cu_75eb3ff64cuda3std6ranges3__45__cpo8distanceE - _ZN52_INTERNAL_1f108f9b_21_fmha_noloop_reduce_cu_75eb3ff64cuda3std3__48in_placeE)
_ZN52_INTERNAL_1f108f9b_21_fmha_noloop_reduce_cu_75eb3ff64cuda3std3__48in_placeE:
	.zero		1
	.type		_ZN52_INTERNAL_1f108f9b_21_fmha_noloop_reduce_cu_75eb3ff64cuda3std6ranges3__45__cpo8distanceE,@object
	.size		_ZN52_INTERNAL_1f108f9b_21_fmha_noloop_reduce_cu_75eb3ff64cuda3std6ranges3__45__cpo8distanceE,(_ZN52_INTERNAL_1f108f9b_21_fmha_noloop_reduce_cu_75eb3ff64cuda3std3__45__cpo6cbeginE - _ZN52_INTERNAL_1f108f9b_21_fmha_noloop_reduce_cu_75eb3ff64cuda3std6ranges3__45__cpo8distanceE)
_ZN52_INTERNAL_1f108f9b_21_fmha_noloop_reduce_cu_75eb3ff64cuda3std6ranges3__45__cpo8distanceE:
	.zero		1
	.type		_ZN52_INTERNAL_1f108f9b_21_fmha_noloop_reduce_cu_75eb3ff64cuda3std3__45__cpo6cbeginE,@object
	.size		_ZN52_INTERNAL_1f108f9b_21_fmha_noloop_reduce_cu_75eb3ff64cuda3std3__45__cpo6cbeginE,(_ZN52_INTERNAL_1f108f9b_21_fmha_noloop_reduce_cu_75eb3ff64cuda3std6ranges3__45__cpo7advanceE - _ZN52_INTERNAL_1f108f9b_21_fmha_noloop_reduce_cu_75eb3ff64cuda3std3__45__cpo6cbeginE)
_ZN52_INTERNAL_1f108f9b_21_fmha_noloop_reduce_cu_75eb3ff64cuda3std3__45__cpo6cbeginE:
	.zero		1
	.type		_ZN52_INTERNAL_1f108f9b_21_fmha_noloop_reduce_cu_75eb3ff64cuda3std6ranges3__45__cpo7advanceE,@object
	.size		_ZN52_INTERNAL_1f108f9b_21_fmha_noloop_reduce_cu_75eb3ff64cuda3std6ranges3__45__cpo7advanceE,(_ZN52_INTERNAL_1f108f9b_21_fmha_noloop_reduce_cu_75eb3ff64cuda3std3__45__cpo7crbeginE - _ZN52_INTERNAL_1f108f9b_21_fmha_noloop_reduce_cu_75eb3ff64cuda3std6ranges3__45__cpo7advanceE)
_ZN52_INTERNAL_1f108f9b_21_fmha_noloop_reduce_cu_75eb3ff64cuda3std6ranges3__45__cpo7advanceE:
	.zero		1
	.type		_ZN52_INTERNAL_1f108f9b_21_fmha_noloop_reduce_cu_75eb3ff64cuda3std3__45__cpo7crbeginE,@object
	.size		_ZN52_INTERNAL_1f108f9b_21_fmha_noloop_reduce_cu_75eb3ff64cuda3std3__45__cpo7crbeginE,(_ZN52_INTERNAL_1f108f9b_21_fmha_noloop_reduce_cu_75eb3ff64cuda3std6ranges3__45__cpo4dataE - _ZN52_INTERNAL_1f108f9b_21_fmha_noloop_reduce_cu_75eb3ff64cuda3std3__45__cpo7crbeginE)
_ZN52_INTERNAL_1f108f9b_21_fmha_noloop_reduce_cu_75eb3ff64cuda3std3__45__cpo7crbeginE:
	.zero		1
	.type		_ZN52_INTERNAL_1f108f9b_21_fmha_noloop_reduce_cu_75eb3ff64cuda3std6ranges3__45__cpo4dataE,@object
	.size		_ZN52_INTERNAL_1f108f9b_21_fmha_noloop_reduce_cu_75eb3ff64cuda3std6ranges3__45__cpo4dataE,(_ZN52_INTERNAL_1f108f9b_21_fmha_noloop_reduce_cu_75eb3ff64cuda3std6ranges3__45__cpo5beginE - _ZN52_INTERNAL_1f108f9b_21_fmha_noloop_reduce_cu_75eb3ff64cuda3std6ranges3__45__cpo4dataE)
_ZN52_INTERNAL_1f108f9b_21_fmha_noloop_reduce_cu_75eb3ff64cuda3std6ranges3__45__cpo4dataE:
	.zero		1
	.type		_ZN52_INTERNAL_1f108f9b_21_fmha_noloop_reduce_cu_75eb3ff64cuda3std6ranges3__45__cpo5beginE,@object
	.size		_ZN52_INTERNAL_1f108f9b_21_fmha_noloop_reduce_cu_75eb3ff64cuda3std6ranges3__45__cpo5beginE,(_ZN52_INTERNAL_1f108f9b_21_fmha_noloop_reduce_cu_75eb3ff64cuda3std3__454_GLOBAL__N__1f108f9b_21_fmha_noloop_reduce_cu_75eb3ff66ignoreE - _ZN52_INTERNAL_1f108f9b_21_fmha_noloop_reduce_cu_75eb3ff64cuda3std6ranges3__45__cpo5beginE)
_ZN52_INTERNAL_1f108f9b_21_fmha_noloop_reduce_cu_75eb3ff64cuda3std6ranges3__45__cpo5beginE:
	.zero		1
	.type		_ZN52_INTERNAL_1f108f9b_21_fmha_noloop_reduce_cu_75eb3ff64cuda3std3__454_GLOBAL__N__1f108f9b_21_fmha_noloop_reduce_cu_75eb3ff66ignoreE,@object
	.size		_ZN52_INTERNAL_1f108f9b_21_fmha_noloop_reduce_cu_75eb3ff64cuda3std3__454_GLOBAL__N__1f108f9b_21_fmha_noloop_reduce_cu_75eb3ff66ignoreE,(_ZN52_INTERNAL_1f108f9b_21_fmha_noloop_reduce_cu_75eb3ff64cuda3std6ranges3__45__cpo4sizeE - _ZN52_INTERNAL_1f108f9b_21_fmha_noloop_reduce_cu_75eb3ff64cuda3std3__454_GLOBAL__N__1f108f9b_21_fmha_noloop_reduce_cu_75eb3ff66ignoreE)
_ZN52_INTERNAL_1f108f9b_21_fmha_noloop_reduce_cu_75eb3ff64cuda3std3__454_GLOBAL__N__1f108f9b_21_fmha_noloop_reduce_cu_75eb3ff66ignoreE:
	.zero		1
	.type		_ZN52_INTERNAL_1f108f9b_21_fmha_noloop_reduce_cu_75eb3ff64cuda3std6ranges3__45__cpo4sizeE,@object
	.size		_ZN52_INTERNAL_1f108f9b_21_fmha_noloop_reduce_cu_75eb3ff64cuda3std6ranges3__45__cpo4sizeE,(_ZN52_INTERNAL_1f108f9b_21_fmha_noloop_reduce_cu_75eb3ff64cuda3std3__45__cpo5beginE - _ZN52_INTERNAL_1f108f9b_21_fmha_noloop_reduce_cu_75eb3ff64cuda3std6ranges3__45__cpo4sizeE)
_ZN52_INTERNAL_1f108f9b_21_fmha_noloop_reduce_cu_75eb3ff64cuda3std6ranges3__45__cpo4sizeE:
	.zero		1
	.type		_ZN52_INTERNAL_1f108f9b_21_fmha_noloop_reduce_cu_75eb3ff64cuda3std3__45__cpo5beginE,@object
	.size		_ZN52_INTERNAL_1f108f9b_21_fmha_noloop_reduce_cu_75eb3ff64cuda3std3__45__cpo5beginE,(_ZN52_INTERNAL_1f108f9b_21_fmha_noloop_reduce_cu_75eb3ff64cuda3std6ranges3__45__cpo6cbeginE - _ZN52_INTERNAL_1f108f9b_21_fmha_noloop_reduce_cu_75eb3ff64cuda3std3__45__cpo5beginE)
_ZN52_INTERNAL_1f108f9b_21_fmha_noloop_reduce_cu_75eb3ff64cuda3std3__45__cpo5beginE:
	.zero		1
	.type		_ZN52_INTERNAL_1f108f9b_21_fmha_noloop_reduce_cu_75eb3ff64cuda3std6ranges3__45__cpo6cbeginE,@object
	.size		_ZN52_INTERNAL_1f108f9b_21_fmha_noloop_reduce_cu_75eb3ff64cuda3std6ranges3__45__cpo6cbeginE,(_ZN52_INTERNAL_1f108f9b_21_fmha_noloop_reduce_cu_75eb3ff64cuda3std3__45__cpo6rbeginE - _ZN52_INTERNAL_1f108f9b_21_fmha_noloop_reduce_cu_75eb3ff64cuda3std6ranges3__45__cpo6cbeginE)
_ZN52_INTERNAL_1f108f9b_21_fmha_noloop_reduce_cu_75eb3ff64cuda3std6ranges3__45__cpo6cbeginE:
	.zero		1
	.type		_ZN52_INTERNAL_1f108f9b_21_fmha_noloop_reduce_cu_75eb3ff64cuda3std3__45__cpo6rbeginE,@object
	.size		_ZN52_INTERNAL_1f108f9b_21_fmha_noloop_reduce_cu_75eb3ff64cuda3std3__45__cpo6rbeginE,(_ZN52_INTERNAL_1f108f9b_21_fmha_noloop_reduce_cu_75eb3ff64cuda3std6ranges3__45__cpo4nextE - _ZN52_INTERNAL_1f108f9b_21_fmha_noloop_reduce_cu_75eb3ff64cuda3std3__45__cpo6rbeginE)
_ZN52_INTERNAL_1f108f9b_21_fmha_noloop_reduce_cu_75eb3ff64cuda3std3__45__cpo6rbeginE:
	.zero		1
	.type		_ZN52_INTERNAL_1f108f9b_21_fmha_noloop_reduce_cu_75eb3ff64cuda3std6ranges3__45__cpo4nextE,@object
	.size		_ZN52_INTERNAL_1f108f9b_21_fmha_noloop_reduce_cu_75eb3ff64cuda3std6ranges3__45__cpo4nextE,(_ZN52_INTERNAL_1f108f9b_21_fmha_noloop_reduce_cu_75eb3ff64cuda3std6ranges3__45__cpo4swapE - _ZN52_INTERNAL_1f108f9b_21_fmha_noloop_reduce_cu_75eb3ff64cuda3std6ranges3__45__cpo4nextE)
_ZN52_INTERNAL_1f108f9b_21_fmha_noloop_reduce_cu_75eb3ff64cuda3std6ranges3__45__cpo4nextE:
	.zero		1
	.type		_ZN52_INTERNAL_1f108f9b_21_fmha_noloop_reduce_cu_75eb3ff64cuda3std6ranges3__45__cpo4swapE,@object
	.size		_ZN52_INTERNAL_1f108f9b_21_fmha_noloop_reduce_cu_75eb3ff64cuda3std6ranges3__45__cpo4swapE,(_ZN52_INTERNAL_1f108f9b_21_fmha_noloop_reduce_cu_75eb3ff64cuda3std3__420unreachable_sentinelE - _ZN52_INTERNAL_1f108f9b_21_fmha_noloop_reduce_cu_75eb3ff64cuda3std6ranges3__45__cpo4swapE)
_ZN52_INTERNAL_1f108f9b_21_fmha_noloop_reduce_cu_75eb3ff64cuda3std6ranges3__45__cpo4swapE:
	.zero		1
	.type		_ZN52_INTERNAL_1f108f9b_21_fmha_noloop_reduce_cu_75eb3ff64cuda3std3__420unreachable_sentinelE,@object
	.size		_ZN52_INTERNAL_1f108f9b_21_fmha_noloop_reduce_cu_75eb3ff64cuda3std3__420unreachable_sentinelE,(_ZN52_INTERNAL_1f108f9b_21_fmha_noloop_reduce_cu_75eb3ff66thrust24THRUST_300001_SM_1000_NS6system6detail10sequential3seqE - _ZN52_INTERNAL_1f108f9b_21_fmha_noloop_reduce_cu_75eb3ff64cuda3std3__420unreachable_sentinelE)
_ZN52_INTERNAL_1f108f9b_21_fmha_noloop_reduce_cu_75eb3ff64cuda3std3__420unreachable_sentinelE:
	.zero		1
	.type		_ZN52_INTERNAL_1f108f9b_21_fmha_noloop_reduce_cu_75eb3ff66thrust24THRUST_300001_SM_1000_NS6system6detail10sequential3seqE,@object
	.size		_ZN52_INTERNAL_1f108f9b_21_fmha_noloop_reduce_cu_75eb3ff66thrust24THRUST_300001_SM_1000_NS6system6detail10sequential3seqE,(_ZN52_INTERNAL_1f108f9b_21_fmha_noloop_reduce_cu_75eb3ff64cuda3std3__45__cpo4cendE - _ZN52_INTERNAL_1f108f9b_21_fmha_noloop_reduce_cu_75eb3ff66thrust24THRUST_300001_SM_1000_NS6system6detail10sequential3seqE)
_ZN52_INTERNAL_1f108f9b_21_fmha_noloop_reduce_cu_75eb3ff66thrust24THRUST_300001_SM_1000_NS6system6detail10sequential3seqE:
	.zero		1
	.type		_ZN52_INTERNAL_1f108f9b_21_fmha_noloop_reduce_cu_75eb3ff64cuda3std3__45__cpo4cendE,@object
	.size		_ZN52_INTERNAL_1f108f9b_21_fmha_noloop_reduce_cu_75eb3ff64cuda3std3__45__cpo4cendE,(_ZN52_INTERNAL_1f108f9b_21_fmha_noloop_reduce_cu_75eb3ff64cuda3std6ranges3__45__cpo9iter_swapE - _ZN52_INTERNAL_1f108f9b_21_fmha_noloop_reduce_cu_75eb3ff64cuda3std3__45__cpo4cendE)
_ZN52_INTERNAL_1f108f9b_21_fmha_noloop_reduce_cu_75eb3ff64cuda3std3__45__cpo4cendE:
	.zero		1
	.type		_ZN52_INTERNAL_1f108f9b_21_fmha_noloop_reduce_cu_75eb3ff64cuda3std6ranges3__45__cpo9iter_swapE,@object
	.size		_ZN52_INTERNAL_1f108f9b_21_fmha_noloop_reduce_cu_75eb3ff64cuda3std6ranges3__45__cpo9iter_swapE,(_ZN52_INTERNAL_1f108f9b_21_fmha_noloop_reduce_cu_75eb3ff64cuda3std3__45__cpo5crendE - _ZN52_INTERNAL_1f108f9b_21_fmha_noloop_reduce_cu_75eb3ff64cuda3std6ranges3__45__cpo9iter_swapE)
_ZN52_INTERNAL_1f108f9b_21_fmha_noloop_reduce_cu_75eb3ff64cuda3std6ranges3__45__cpo9iter_swapE:
	.zero		1
	.type		_ZN52_INTERNAL_1f108f9b_21_fmha_noloop_reduce_cu_75eb3ff64cuda3std3__45__cpo5crendE,@object
	.size		_ZN52_INTERNAL_1f108f9b_21_fmha_noloop_reduce_cu_75eb3ff64cuda3std3__45__cpo5crendE,(_ZN52_INTERNAL_1f108f9b_21_fmha_noloop_reduce_cu_75eb3ff64cuda3std6ranges3__45__cpo5cdataE - _ZN52_INTERNAL_1f108f9b_21_fmha_noloop_reduce_cu_75eb3ff64cuda3std3__45__cpo5crendE)
_ZN52_INTERNAL_1f108f9b_21_fmha_noloop_reduce_cu_75eb3ff64cuda3std3__45__cpo5crendE:
	.zero		1
	.type		_ZN52_INTERNAL_1f108f9b_21_fmha_noloop_reduce_cu_75eb3ff64cuda3std6ranges3__45__cpo5cdataE,@object
	.size		_ZN52_INTERNAL_1f108f9b_21_fmha_noloop_reduce_cu_75eb3ff64cuda3std6ranges3__45__cpo5cdataE,(_ZN52_INTERNAL_1f108f9b_21_fmha_noloop_reduce_cu_75eb3ff64cuda3std6ranges3__45__cpo3endE - _ZN52_INTERNAL_1f108f9b_21_fmha_noloop_reduce_cu_75eb3ff64cuda3std6ranges3__45__cpo5cdataE)
_ZN52_INTERNAL_1f108f9b_21_fmha_noloop_reduce_cu_75eb3ff64cuda3std6ranges3__45__cpo5cdataE:
	.zero		1
	.type		_ZN52_INTERNAL_1f108f9b_21_fmha_noloop_reduce_cu_75eb3ff64cuda3std6ranges3__45__cpo3endE,@object
	.size		_ZN52_INTERNAL_1f108f9b_21_fmha_noloop_reduce_cu_75eb3ff64cuda3std6ranges3__45__cpo3endE,(_ZN52_INTERNAL_1f108f9b_21_fmha_noloop_reduce_cu_75eb3ff64cuda3std3__419piecewise_constructE - _ZN52_INTERNAL_1f108f9b_21_fmha_noloop_reduce_cu_75eb3ff64cuda3std6ranges3__45__cpo3endE)
_ZN52_INTERNAL_1f108f9b_21_fmha_noloop_reduce_cu_75eb3ff64cuda3std6ranges3__45__cpo3endE:
	.zero		1
	.type		_ZN52_INTERNAL_1f108f9b_21_fmha_noloop_reduce_cu_75eb3ff64cuda3std3__419piecewise_constructE,@object
	.size		_ZN52_INTERNAL_1f108f9b_21_fmha_noloop_reduce_cu_75eb3ff64cuda3std3__419piecewise_constructE,(_ZN52_INTERNAL_1f108f9b_21_fmha_noloop_reduce_cu_75eb3ff64cuda3std6ranges3__45__cpo5ssizeE - _ZN52_INTERNAL_1f108f9b_21_fmha_noloop_reduce_cu_75eb3ff64cuda3std3__419piecewise_constructE)
_ZN52_INTERNAL_1f108f9b_21_fmha_noloop_reduce_cu_75eb3ff64cuda3std3__419piecewise_constructE:
	.zero		1
	.type		_ZN52_INTERNAL_1f108f9b_21_fmha_noloop_reduce_cu_75eb3ff64cuda3std6ranges3__45__cpo5ssizeE,@object
	.size		_ZN52_INTERNAL_1f108f9b_21_fmha_noloop_reduce_cu_75eb3ff64cuda3std6ranges3__45__cpo5ssizeE,(_ZN52_INTERNAL_1f108f9b_21_fmha_noloop_reduce_cu_75eb3ff64cuda3std3__45__cpo3endE - _ZN52_INTERNAL_1f108f9b_21_fmha_noloop_reduce_cu_75eb3ff64cuda3std6ranges3__45__cpo5ssizeE)
_ZN52_INTERNAL_1f108f9b_21_fmha_noloop_reduce_cu_75eb3ff64cuda3std6ranges3__45__cpo5ssizeE:
	.zero		1
	.type		_ZN52_INTERNAL_1f108f9b_21_fmha_noloop_reduce_cu_75eb3ff64cuda3std3__45__cpo3endE,@object
	.size		_ZN52_INTERNAL_1f108f9b_21_fmha_noloop_reduce_cu_75eb3ff64cuda3std3__45__cpo3endE,(_ZN52_INTERNAL_1f108f9b_21_fmha_noloop_reduce_cu_75eb3ff64cuda3std6ranges3__45__cpo4cendE - _ZN52_INTERNAL_1f108f9b_21_fmha_noloop_reduce_cu_75eb3ff64cuda3std3__45__cpo3endE)
_ZN52_INTERNAL_1f108f9b_21_fmha_noloop_reduce_cu_75eb3ff64cuda3std3__45__cpo3endE:
	.zero		1
	.type		_ZN52_INTERNAL_1f108f9b_21_fmha_noloop_reduce_cu_75eb3ff64cuda3std6ranges3__45__cpo4cendE,@object
	.size		_ZN52_INTERNAL_1f108f9b_21_fmha_noloop_reduce_cu_75eb3ff64cuda3std6ranges3__45__cpo4cendE,(_ZN52_INTERNAL_1f108f9b_21_fmha_noloop_reduce_cu_75eb3ff64cuda3std3__45__cpo4rendE - _ZN52_INTERNAL_1f108f9b_21_fmha_noloop_reduce_cu_75eb3ff64cuda3std6ranges3__45__cpo4cendE)
_ZN52_INTERNAL_1f108f9b_21_fmha_noloop_reduce_cu_75eb3ff64cuda3std6ranges3__45__cpo4cendE:
	.zero		1
	.type		_ZN52_INTERNAL_1f108f9b_21_fmha_noloop_reduce_cu_75eb3ff64cuda3std3__45__cpo4rendE,@object
	.size		_ZN52_INTERNAL_1f108f9b_21_fmha_noloop_reduce_cu_75eb3ff64cuda3std3__45__cpo4rendE,(_ZN52_INTERNAL_1f108f9b_21_fmha_noloop_reduce_cu_75eb3ff64cuda3std6ranges3__45__cpo4prevE - _ZN52_INTERNAL_1f108f9b_21_fmha_noloop_reduce_cu_75eb3ff64cuda3std3__45__cpo4rendE)
_ZN52_INTERNAL_1f108f9b_21_fmha_noloop_reduce_cu_75eb3ff64cuda3std3__45__cpo4rendE:
	.zero		1
	.type		_ZN52_INTERNAL_1f108f9b_21_fmha_noloop_reduce_cu_75eb3ff64cuda3std6ranges3__45__cpo4prevE,@object
	.size		_ZN52_INTERNAL_1f108f9b_21_fmha_noloop_reduce_cu_75eb3ff64cuda3std6ranges3__45__cpo4prevE,(_ZN52_INTERNAL_1f108f9b_21_fmha_noloop_reduce_cu_75eb3ff64cuda3std6ranges3__45__cpo9iter_moveE - _ZN52_INTERNAL_1f108f9b_21_fmha_noloop_reduce_cu_75eb3ff64cuda3std6ranges3__45__cpo4prevE)
_ZN52_INTERNAL_1f108f9b_21_fmha_noloop_reduce_cu_75eb3ff64cuda3std6ranges3__45__cpo4prevE:
	.zero		1
	.type		_ZN52_INTERNAL_1f108f9b_21_fmha_noloop_reduce_cu_75eb3ff64cuda3std6ranges3__45__cpo9iter_moveE,@object
	.size		_ZN52_INTERNAL_1f108f9b_21_fmha_noloop_reduce_cu_75eb3ff64cuda3std6ranges3__45__cpo9iter_moveE,(.L_13 - _ZN52_INTERNAL_1f108f9b_21_fmha_noloop_reduce_cu_75eb3ff64cuda3std6ranges3__45__cpo9iter_moveE)
_ZN52_INTERNAL_1f108f9b_21_fmha_noloop_reduce_cu_75eb3ff64cuda3std6ranges3__45__cpo9iter_moveE:
	.zero		1
.L_13:


//--------------------- .nv.constant0._Z25fmha_noloop_reduce_kernelI6__halfLi256ELi1024ELi3EEvPvPKvPKii --------------------------
	.section	.nv.constant0._Z25fmha_noloop_reduce_kernelI6__halfLi256ELi1024ELi3EEvPvPKvPKii,"a",@progbits
	.sectionflags	@""
	.align	4
.nv.constant0._Z25fmha_noloop_reduce_kernelI6__halfLi256ELi1024ELi3EEvPvPKvPKii:
	.zero		924


//--------------------- .nv.constant0._Z25fmha_noloop_reduce_kernelI6__halfLi256ELi1024ELi2EEvPvPKvPKii --------------------------
	.section	.nv.constant0._Z25fmha_noloop_reduce_kernelI6__halfLi256ELi1024ELi2EEvPvPKvPKii,"a",@progbits
	.sectionflags	@""
	.align	4
.nv.constant0._Z25fmha_noloop_reduce_kernelI6__halfLi256ELi1024ELi2EEvPvPKvPKii:
	.zero		924


//--------------------- SYMBOLS --------------------------

	.type		.nv.reservedSmem.offset0,@object
	.size		.nv.reservedSmem.offset0,0x4
